	.target	sm_90a

	.elftype	@"ET_EXEC"


//--------------------- .note.nv.tkinfo           --------------------------
	.section	.note.nv.tkinfo,"",@"SHT_NOTE"
	.sectionflags	@"SHF_NOTE_NV_TKINFO"
	.tkinfo
        /*0018*/ 	.word	0x00000002
        /*0030*/ 	.string	""
        /*0030*/ 	.string	"ptxas"
        /*0030*/ 	.string	"Cuda compilation tools, release 13.0, V13.0.88"
        /*0030*/ 	.string	"Build cuda_13.0.r13.0/compiler.36424714_0"
        /*0030*/ 	.string	"-v  -suppress-debug-info  -lineinfo  -arch sm_90a "



//--------------------- .note.nv.cuinfo           --------------------------
	.section	.note.nv.cuinfo,"",@"SHT_NOTE"
	.sectionflags	@"SHF_NOTE_NV_CUINFO"
        /*0018*/ 	.short	0x0002
        /*001a*/ 	.short	0x005a
        /*001c*/ 	.short	0x0082
	.zero		2


//--------------------- .nv.info                  --------------------------
	.section	.nv.info,"",@"SHT_CUDA_INFO"
	.align	4


	//----- nvinfo : EIATTR_REGCOUNT
	.align		4
        /*0000*/ 	.byte	0x04, 0x2f
        /*0002*/ 	.short	(.L_1 - .L_0)
	.align		4
.L_0:
        /*0004*/ 	.word	index@(gluon_mma)
        /*0008*/ 	.word	0x0000006a


	//----- nvinfo : EIATTR_FRAME_SIZE
	.align		4
.L_1:
        /*000c*/ 	.byte	0x04, 0x11
        /*000e*/ 	.short	(.L_3 - .L_2)
	.align		4
.L_2:
        /*0010*/ 	.word	index@(gluon_mma)
        /*0014*/ 	.word	0x00000000


	//----- nvinfo : EIATTR_MIN_STACK_SIZE
	.align		4
.L_3:
        /*0018*/ 	.byte	0x04, 0x12
        /*001a*/ 	.short	(.L_5 - .L_4)
	.align		4
.L_4:
        /*001c*/ 	.word	index@(gluon_mma)
        /*0020*/ 	.word	0x00000000
.L_5:


//--------------------- .nv.compat                --------------------------
	.section	.nv.compat,"",@"SHT_CUDA_COMPAT_INFO"
	.align	4
        /*0000*/ 	.byte	0x02, 0x09, 0x01, 0x00, 0x02, 0x02, 0x04, 0x00, 0x02, 0x05, 0x05, 0x00, 0x03, 0x07, 0x01, 0x01
        /*0010*/ 	.byte	0x02, 0x03, 0x00, 0x00, 0x02, 0x06, 0x01, 0x00, 0x04, 0x0b, 0x08, 0x00, 0x00, 0x00, 0x00, 0x00
        /*0020*/ 	.byte	0x00, 0x00, 0x00, 0x00


//--------------------- .nv.info.gluon_mma        --------------------------
	.section	.nv.info.gluon_mma,"",@"SHT_CUDA_INFO"
	.sectionflags	@""
	.align	4


	//----- nvinfo : EIATTR_CUDA_API_VERSION
	.align		4
        /*0000*/ 	.byte	0x04, 0x37
        /*0002*/ 	.short	(.L_7 - .L_6)
.L_6:
        /*0004*/ 	.word	0x00000082


	//----- nvinfo : EIATTR_KPARAM_INFO
	.align		4
.L_7:
        /*0008*/ 	.byte	0x04, 0x17
        /*000a*/ 	.short	(.L_9 - .L_8)
.L_8:
        /*000c*/ 	.word	0x00000000
        /*0010*/ 	.short	0x0004
        /*0012*/ 	.short	0x0020
        /*0014*/ 	.byte	0x00, 0xf4, 0x21, 0x00


	//----- nvinfo : EIATTR_KPARAM_INFO
	.align		4
.L_9:
        /*0018*/ 	.byte	0x04, 0x17
        /*001a*/ 	.short	(.L_11 - .L_10)
.L_10:
        /*001c*/ 	.word	0x00000000
        /*0020*/ 	.short	0x0003
        /*0022*/ 	.short	0x0018
        /*0024*/ 	.byte	0x00, 0xf4, 0x21, 0x00


	//----- nvinfo : EIATTR_KPARAM_INFO
	.align		4
.L_11:
        /*0028*/ 	.byte	0x04, 0x17
        /*002a*/ 	.short	(.L_13 - .L_12)
.L_12:
        /*002c*/ 	.word	0x00000000
        /*0030*/ 	.short	0x0002
        /*0032*/ 	.short	0x0010
        /*0034*/ 	.byte	0x00, 0xf4, 0x21, 0x00


	//----- nvinfo : EIATTR_KPARAM_INFO
	.align		4
.L_13:
        /*0038*/ 	.byte	0x04, 0x17
        /*003a*/ 	.short	(.L_15 - .L_14)
.L_14:
        /*003c*/ 	.word	0x00000000
        /*0040*/ 	.short	0x0001
        /*0042*/ 	.short	0x0008
        /*0044*/ 	.byte	0x00, 0xf4, 0x21, 0x00


	//----- nvinfo : EIATTR_KPARAM_INFO
	.align		4
.L_15:
        /*0048*/ 	.byte	0x04, 0x17
        /*004a*/ 	.short	(.L_17 - .L_16)
.L_16:
        /*004c*/ 	.word	0x00000000
        /*0050*/ 	.short	0x0000
        /*0052*/ 	.short	0x0000
        /*0054*/ 	.byte	0x00, 0xf4, 0x21, 0x00


	//----- nvinfo : EIATTR_SPARSE_MMA_MASK
	.align		4
.L_17:
        /*0058*/ 	.byte	0x03, 0x50
        /*005a*/ 	.short	0x0000


	//----- nvinfo : EIATTR_MAXREG_COUNT
	.align		4
        /*005c*/ 	.byte	0x03, 0x1b
        /*005e*/ 	.short	0x00ff


	//----- nvinfo : EIATTR_NUM_BARRIERS
	.align		4
        /*0060*/ 	.byte	0x02, 0x4c
        /*0062*/ 	.byte	0x01
	.zero		1


	//----- nvinfo : EIATTR_MERCURY_ISA_VERSION
	.align		4
        /*0064*/ 	.byte	0x03, 0x5f
        /*0066*/ 	.short	0x0101


	//----- nvinfo : EIATTR_EXIT_INSTR_OFFSETS
	.align		4
        /*0068*/ 	.byte	0x04, 0x1c
        /*006a*/ 	.short	(.L_19 - .L_18)


	//   ....[0]....
.L_18:
        /*006c*/ 	.word	0x000013a0


	//----- nvinfo : EIATTR_REQNTID
	.align		4
.L_19:
        /*0070*/ 	.byte	0x04, 0x10
        /*0072*/ 	.short	(.L_21 - .L_20)
.L_20:
        /*0074*/ 	.word	0x00000100
        /*0078*/ 	.word	0x00000001
        /*007c*/ 	.word	0x00000001


	//----- nvinfo : EIATTR_CBANK_PARAM_SIZE
	.align		4
.L_21:
        /*0080*/ 	.byte	0x03, 0x19
        /*0082*/ 	.short	0x0028


	//----- nvinfo : EIATTR_PARAM_CBANK
	.align		4
        /*0084*/ 	.byte	0x04, 0x0a
        /*0086*/ 	.short	(.L_23 - .L_22)
	.align		4
.L_22:
        /*0088*/ 	.word	index@(.nv.constant0.gluon_mma)
        /*008c*/ 	.short	0x0210
        /*008e*/ 	.short	0x0028


	//----- nvinfo : EIATTR_SW_WAR
	.align		4
.L_23:
        /*0090*/ 	.byte	0x04, 0x36
        /*0092*/ 	.short	(.L_25 - .L_24)
.L_24:
        /*0094*/ 	.word	0x00000008
.L_25:


//--------------------- .nv.callgraph             --------------------------
	.section	.nv.callgraph,"",@"SHT_CUDA_CALLGRAPH"
	.align	4
	.sectionentsize	8
	.align		4
        /*0000*/ 	.word	0x00000000
	.align		4
        /*0004*/ 	.word	0xffffffff
	.align		4
        /*0008*/ 	.word	0x00000000
	.align		4
        /*000c*/ 	.word	0xfffffffe
	.align		4
        /*0010*/ 	.word	0x00000000
	.align		4
        /*0014*/ 	.word	0xfffffffd
	.align		4
        /*0018*/ 	.word	0x00000000
	.align		4
        /*001c*/ 	.word	0xfffffffc


//--------------------- .text.gluon_mma           --------------------------
	.section	.text.gluon_mma,"ax",@progbits
	.align	128
        .global         gluon_mma
        .type           gluon_mma,@function
        .size           gluon_mma,(.L_x_1 - gluon_mma)
        .other          gluon_mma,@"STO_CUDA_ENTRY STV_DEFAULT"
gluon_mma:
.text.gluon_mma:
[----:B------:R-:W-:Y:S01]  /*0000*/  LDC R1, c[0x0][0x28] ;  /* 0x00000a00ff017b82 */ /* 0x000fe20000000800 */
[----:B------:R-:W0:Y:S07]  /*0010*/  S2R R4, SR_TID.X ;  /* 0x0000000000047919 */ /* 0x000e2e0000002100 */
[----:B------:R-:W1:Y:S01]  /*0020*/  LDC.64 R20, c[0x0][0x210] ;  /* 0x00008400ff147b82 */ /* 0x000e620000000a00 */
[----:B------:R-:W-:-:S07]  /*0030*/  ULDC.64 UR14, c[0x0][0x208] ;  /* 0x00008200000e7ab9 */ /* 0x000fce0000000a00 */
[----:B------:R-:W2:Y:S01]  /*0040*/  LDC.64 R34, c[0x0][0x218] ;  /* 0x00008600ff227b82 */ /* 0x000ea20000000a00 */
[----:B0-----:R-:W-:Y:S02]  /*0050*/  SHF.R.U32.HI R3, RZ, 0x5, R4 ;  /* 0x00000005ff037819 */ /* 0x001fe40000011604 */
[----:B------:R-:W-:Y:S02]  /*0060*/  LOP3.LUT R101, R4, 0xe0, RZ, 0xc0, !PT ;  /* 0x000000e004657812 */ /* 0x000fe400078ec0ff */
[----:B------:R-:W-:Y:S02]  /*0070*/  SGXT.U32 R3, R3, 0x3 ;  /* 0x000000030303781a */ /* 0x000fe40000000000 */
[----:B-1----:R-:W-:Y:S02]  /*0080*/  LEA R6, P0, R101, R20, 0x1 ;  /* 0x0000001465067211 */ /* 0x002fe400078008ff */
[C---:B------:R-:W-:Y:S02]  /*0090*/  LOP3.LUT R89, R3.reuse, 0x10, RZ, 0xfc, !PT ;  /* 0x0000001003597812 */ /* 0x040fe400078efcff */
[----:B------:R-:W-:-:S02]  /*00a0*/  LOP3.LUT R99, R3, 0x18, RZ, 0xfc, !PT ;  /* 0x0000001803637812 */ /* 0x000fc400078efcff */
[----:B------:R-:W-:Y:S01]  /*00b0*/  LOP3.LUT R91, R3, 0x8, RZ, 0xfc, !PT ;  /* 0x00000008035b7812 */ /* 0x000fe200078efcff */
[----:B------:R-:W-:Y:S01]  /*00c0*/  IMAD.SHL.U32 R22, R89, 0x20, RZ ;  /* 0x0000002059167824 */ /* 0x000fe200078e00ff */
[----:B------:R-:W-:Y:S01]  /*00d0*/  LOP3.LUT R95, R3, 0x20, RZ, 0xfc, !PT ;  /* 0x00000020035f7812 */ /* 0x000fe200078efcff */
[----:B------:R-:W-:Y:S01]  /*00e0*/  IMAD.SHL.U32 R24, R99, 0x20, RZ ;  /* 0x0000002063187824 */ /* 0x000fe200078e00ff */
[----:B------:R-:W-:Y:S01]  /*00f0*/  LOP3.LUT R97, R3, 0x28, RZ, 0xfc, !PT ;  /* 0x0000002803617812 */ /* 0x000fe200078efcff */
[----:B------:R-:W-:Y:S01]  /*0100*/  IMAD.SHL.U32 R2, R91, 0x20, RZ ;  /* 0x000000205b027824 */ /* 0x000fe200078e00ff */
[----:B------:R-:W-:Y:S01]  /*0110*/  LOP3.LUT R93, R3, 0x30, RZ, 0xfc, !PT ;  /* 0x00000030035d7812 */ /* 0x000fe200078efcff */
[----:B------:R-:W-:Y:S01]  /*0120*/  IMAD.SHL.U32 R26, R95, 0x20, RZ ;  /* 0x000000205f1a7824 */ /* 0x000fe200078e00ff */
[----:B------:R-:W-:Y:S02]  /*0130*/  LOP3.LUT R3, R3, 0x38, RZ, 0xfc, !PT ;  /* 0x0000003803037812 */ /* 0x000fe400078efcff */
[-C--:B------:R-:W-:Y:S01]  /*0140*/  LEA R10, P1, R89, R20.reuse, 0x6 ;  /* 0x00000014590a7211 */ /* 0x080fe200078230ff */
[----:B------:R-:W-:Y:S01]  /*0150*/  IMAD.SHL.U32 R30, R93, 0x20, RZ ;  /* 0x000000205d1e7824 */ /* 0x000fe200078e00ff */
[----:B------:R-:W-:Y:S01]  /*0160*/  LEA R12, P2, R99, R20, 0x6 ;  /* 0x00000014630c7211 */ /* 0x000fe200078430ff */
[----:B------:R-:W-:Y:S01]  /*0170*/  IMAD.SHL.U32 R32, R3, 0x20, RZ ;  /* 0x0000002003207824 */ /* 0x000fe200078e00ff */
[----:B------:R-:W-:-:S02]  /*0180*/  LOP3.LUT R0, R4, 0x1f, RZ, 0xc0, !PT ;  /* 0x0000001f04007812 */ /* 0x000fc400078ec0ff */
[-C--:B------:R-:W-:Y:S02]  /*0190*/  LEA.HI.X R7, R101, R21.reuse, RZ, 0x1, P0 ;  /* 0x0000001565077211 */ /* 0x080fe400000f0cff */
[----:B------:R-:W-:Y:S02]  /*01a0*/  SHF.L.U32 R28, R97, 0x5, RZ ;  /* 0x00000005611c7819 */ /* 0x000fe400000006ff */
[-C--:B------:R-:W-:Y:S01]  /*01b0*/  LEA R8, P0, R91, R20.reuse, 0x6 ;  /* 0x000000145b087211 */ /* 0x080fe200078030ff */
[----:B------:R-:W-:Y:S01]  /*01c0*/  IMAD.WIDE.U32 R6, R0, 0x2, R6 ;  /* 0x0000000200067825 */ /* 0x000fe200078e0006 */
[-C--:B------:R-:W-:Y:S02]  /*01d0*/  LEA R14, P3, R95, R20.reuse, 0x6 ;  /* 0x000000145f0e7211 */ /* 0x080fe400078630ff */
[-C--:B------:R-:W-:Y:S02]  /*01e0*/  LEA R16, P4, R97, R20.reuse, 0x6 ;  /* 0x0000001461107211 */ /* 0x080fe400078830ff */
[----:B------:R-:W-:Y:S01]  /*01f0*/  LEA R18, P5, R93, R20, 0x6 ;  /* 0x000000145d127211 */ /* 0x000fe200078a30ff */
[----:B------:R-:W-:Y:S01]  /*0200*/  IMAD.SHL.U32 R92, R101, 0x4, RZ ;  /* 0x00000004655c7824 */ /* 0x000fe200078e00ff */
[-C--:B------:R-:W-:Y:S01]  /*0210*/  LEA.HI.X R11, R22, R21.reuse, RZ, 0x1, P1 ;  /* 0x00000015160b7211 */ /* 0x080fe200008f0cff */
[----:B------:R0:W3:Y:S01]  /*0220*/  LDG.E.U16 R5, desc[UR14][R6.64] ;  /* 0x0000000e06057981 */ /* 0x0000e2000c1e1500 */
[----:B------:R-:W-:-:S02]  /*0230*/  LEA.HI.X R13, R24, R21, RZ, 0x1, P2 ;  /* 0x00000015180d7211 */ /* 0x000fc400010f0cff */
[----:B------:R-:W-:Y:S01]  /*0240*/  LEA R20, P6, R3, R20, 0x6 ;  /* 0x0000001403147211 */ /* 0x000fe200078c30ff */
[----:B------:R-:W-:Y:S01]  /*0250*/  IMAD.WIDE.U32 R10, R0, 0x2, R10 ;  /* 0x00000002000a7825 */ /* 0x000fe200078e000a */
[-C--:B------:R-:W-:Y:S02]  /*0260*/  LEA.HI.X R9, R2, R21.reuse, RZ, 0x1, P0 ;  /* 0x0000001502097211 */ /* 0x080fe400000f0cff */
[-C--:B------:R-:W-:Y:S01]  /*0270*/  LEA.HI.X R15, R26, R21.reuse, RZ, 0x1, P3 ;  /* 0x000000151a0f7211 */ /* 0x080fe200018f0cff */
[----:B------:R-:W-:Y:S01]  /*0280*/  IMAD.WIDE.U32 R12, R0, 0x2, R12 ;  /* 0x00000002000c7825 */ /* 0x000fe200078e000c */
[-C--:B------:R-:W-:Y:S01]  /*0290*/  LEA.HI.X R17, R28, R21.reuse, RZ, 0x1, P4 ;  /* 0x000000151c117211 */ /* 0x080fe200020f0cff */
[----:B------:R1:W4:Y:S01]  /*02a0*/  LDG.E.U16 R25, desc[UR14][R10.64] ;  /* 0x0000000e0a197981 */ /* 0x000322000c1e1500 */
[-C--:B------:R-:W-:Y:S01]  /*02b0*/  LEA.HI.X R19, R30, R21.reuse, RZ, 0x1, P5 ;  /* 0x000000151e137211 */ /* 0x080fe200028f0cff */
[----:B------:R-:W-:Y:S01]  /*02c0*/  IMAD.SHL.U32 R2, R91, 0x80, RZ ;  /* 0x000000805b027824 */ /* 0x000fe200078e00ff */
[----:B------:R-:W-:Y:S01]  /*02d0*/  LEA.HI.X R21, R32, R21, RZ, 0x1, P6 ;  /* 0x0000001520157211 */ /* 0x000fe200030f0cff */
[----:B------:R5:W4:Y:S01]  /*02e0*/  LDG.E.U16 R26, desc[UR14][R12.64] ;  /* 0x0000000e0c1a7981 */ /* 0x000b22000c1e1500 */
[----:B--2---:R-:W-:Y:S01]  /*02f0*/  LEA R22, P0, R101, R34, 0x3 ;  /* 0x0000002265167211 */ /* 0x004fe200078018ff */
[----:B------:R-:W-:Y:S01]  /*0300*/  IMAD.SHL.U32 R90, R99, 0x80, RZ ;  /* 0x00000080635a7824 */ /* 0x000fe200078e00ff */
[----:B------:R-:W-:Y:S01]  /*0310*/  SHF.L.U32 R88, R89, 0x7, RZ ;  /* 0x0000000759587819 */ /* 0x000fe200000006ff */
[----:B0-----:R-:W-:Y:S01]  /*0320*/  IMAD.WIDE.U32 R6, R0, 0x2, R20 ;  /* 0x0000000200067825 */ /* 0x001fe200078e0014 */
[----:B------:R-:W-:-:S02]  /*0330*/  LEA.HI.X R23, R92, R35, RZ, 0x1, P0 ;  /* 0x000000235c177211 */ /* 0x000fc400000f0cff */
[-C--:B-1----:R-:W-:Y:S01]  /*0340*/  LEA R10, P0, R91, R34.reuse, 0x8 ;  /* 0x000000225b0a7211 */ /* 0x082fe200078040ff */
[C---:B------:R-:W-:Y:S01]  /*0350*/  IMAD.WIDE.U32 R8, R0.reuse, 0x2, R8 ;  /* 0x0000000200087825 */ /* 0x040fe200078e0008 */
[-C--:B------:R-:W-:Y:S01]  /*0360*/  LEA R20, P2, R99, R34.reuse, 0x8 ;  /* 0x0000002263147211 */ /* 0x080fe200078440ff */
[----:B------:R-:W2:Y:S01]  /*0370*/  LDG.E.U16 R6, desc[UR14][R6.64] ;  /* 0x0000000e06067981 */ /* 0x000ea2000c1e1500 */
[----:B-----5:R-:W-:Y:S01]  /*0380*/  LEA R12, P1, R89, R34, 0x8 ;  /* 0x00000022590c7211 */ /* 0x020fe200078240ff */
[----:B------:R-:W-:Y:S01]  /*0390*/  IMAD.WIDE.U32 R14, R0, 0x2, R14 ;  /* 0x00000002000e7825 */ /* 0x000fe200078e000e */
[-C--:B------:R-:W-:Y:S01]  /*03a0*/  LEA.HI.X R11, R2, R35.reuse, RZ, 0x1, P0 ;  /* 0x00000023020b7211 */ /* 0x080fe200000f0cff */
[----:B------:R0:W5:Y:S01]  /*03b0*/  LDG.E.U16 R24, desc[UR14][R8.64] ;  /* 0x0000000e08187981 */ /* 0x000162000c1e1500 */
[-C--:B------:R-:W-:Y:S02]  /*03c0*/  LEA.HI.X R13, R88, R35.reuse, RZ, 0x1, P1 ;  /* 0x00000023580d7211 */ /* 0x080fe400008f0cff */
[----:B------:R-:W-:Y:S01]  /*03d0*/  LEA.HI.X R21, R90, R35, RZ, 0x1, P2 ;  /* 0x000000235a157211 */ /* 0x000fe200010f0cff */
[C---:B------:R-:W-:Y:S01]  /*03e0*/  IMAD.WIDE.U32 R16, R0.reuse, 0x2, R16 ;  /* 0x0000000200107825 */ /* 0x040fe200078e0010 */
[----:B------:R1:W5:Y:S03]  /*03f0*/  LDG.E.U16 R27, desc[UR14][R14.64] ;  /* 0x0000000e0e1b7981 */ /* 0x000366000c1e1500 */
[----:B------:R-:W-:-:S02]  /*0400*/  IMAD.WIDE.U32 R18, R0, 0x2, R18 ;  /* 0x0000000200127825 */ /* 0x000fc400078e0012 */
[----:B------:R-:W5:Y:S02]  /*0410*/  LDG.E.U16 R16, desc[UR14][R16.64] ;  /* 0x0000000e10107981 */ /* 0x000f64000c1e1500 */
[C---:B0-----:R-:W-:Y:S02]  /*0420*/  IMAD.WIDE.U32 R8, R0.reuse, 0x2, R22 ;  /* 0x0000000200087825 */ /* 0x041fe400078e0016 */
[----:B------:R-:W5:Y:S02]  /*0430*/  LDG.E.U16 R18, desc[UR14][R18.64] ;  /* 0x0000000e12127981 */ /* 0x000f64000c1e1500 */
[C---:B------:R-:W-:Y:S02]  /*0440*/  IMAD.WIDE.U32 R10, R0.reuse, 0x2, R10 ;  /* 0x00000002000a7825 */ /* 0x040fe400078e000a */
[----:B------:R-:W5:Y:S02]  /*0450*/  LDG.E.U16 R7, desc[UR14][R8.64+0x40] ;  /* 0x0000400e08077981 */ /* 0x000f64000c1e1500 */
[----:B------:R-:W-:-:S02]  /*0460*/  IMAD.WIDE.U32 R12, R0, 0x2, R12 ;  /* 0x00000002000c7825 */ /* 0x000fc400078e000c */
[----:B------:R-:W5:Y:S02]  /*0470*/  LDG.E.U16 R17, desc[UR14][R8.64] ;  /* 0x0000000e08117981 */ /* 0x000f64000c1e1500 */
[----:B-1----:R-:W-:Y:S02]  /*0480*/  IMAD.WIDE.U32 R14, R0, 0x2, R20 ;  /* 0x00000002000e7825 */ /* 0x002fe400078e0014 */
[----:B------:R-:W5:Y:S04]  /*0490*/  LDG.E.U16 R19, desc[UR14][R8.64+0x80] ;  /* 0x0000800e08137981 */ /* 0x000f68000c1e1500 */
        /* <DEDUP_REMOVED lines=8> */
[----:B------:R0:W5:Y:S04]  /*0520*/  LDG.E.U16 R94, desc[UR14][R10.64+0xc0] ;  /* 0x0000c00e0a5e7981 */ /* 0x000168000c1e1500 */
[----:B------:R-:W5:Y:S04]  /*0530*/  LDG.E.U16 R96, desc[UR14][R12.64+0x40] ;  /* 0x0000400e0c607981 */ /* 0x000f68000c1e1500 */
[----:B------:R-:W5:Y:S04]  /*0540*/  LDG.E.U16 R98, desc[UR14][R12.64+0xc0] ;  /* 0x0000c00e0c627981 */ /* 0x000f68000c1e1500 */
[----:B------:R-:W5:Y:S04]  /*0550*/  LDG.E.U16 R100, desc[UR14][R14.64+0x40] ;  /* 0x0000400e0e647981 */ /* 0x000f68000c1e1500 */
[----:B------:R-:W5:Y:S01]  /*0560*/  LDG.E.U16 R102, desc[UR14][R14.64+0xc0] ;  /* 0x0000c00e0e667981 */ /* 0x000f62000c1e1500 */
[----:B------:R-:W1:Y:S01]  /*0570*/  S2UR UR12, SR_CgaCtaId ;  /* 0x00000000000c79c3 */ /* 0x000e620000008800 */
[----:B------:R-:W-:Y:S01]  /*0580*/  LOP3.LUT R103, R4, 0xc0, RZ, 0xc0, !PT ;  /* 0x000000c004677812 */ /* 0x000fe200078ec0ff */
[----:B0-----:R-:W-:Y:S01]  /*0590*/  IMAD R11, R0, 0x2, R92 ;  /* 0x00000002000b7824 */ /* 0x001fe200078e025c */
[----:B------:R-:W-:Y:S01]  /*05a0*/  UMOV UR4, 0x400 ;  /* 0x0000040000047882 */ /* 0x000fe20000000000 */
[----:B------:R-:W-:Y:S01]  /*05b0*/  SHF.R.U32.HI R8, RZ, 0x1, R101 ;  /* 0x00000001ff087819 */ /* 0x000fe20000011665 */
[----:B------:R-:W-:Y:S01]  /*05c0*/  IMAD.SHL.U32 R32, R4, 0x2, RZ ;  /* 0x0000000204207824 */ /* 0x000fe200078e00ff */
[----:B------:R-:W-:-:S02]  /*05d0*/  SHF.R.U32.HI R9, RZ, 0x2, R103 ;  /* 0x00000002ff097819 */ /* 0x000fc40000011667 */
[----:B------:R-:W-:Y:S02]  /*05e0*/  LOP3.LUT R8, R11, R8, RZ, 0x3c, !PT ;  /* 0x000000080b087212 */ /* 0x000fe400078e3cff */
[----:B------:R-:W-:Y:S02]  /*05f0*/  LOP3.LUT R9, R9, 0x1fe, R32, 0x78, !PT ;  /* 0x000001fe09097812 */ /* 0x000fe400078e7820 */
[----:B------:R-:W-:Y:S01]  /*0600*/  LOP3.LUT R11, R8, 0x40, RZ, 0x3c, !PT ;  /* 0x00000040080b7812 */ /* 0x000fe200078e3cff */
[----:B-1----:R-:W-:-:S04]  /*0610*/  ULEA UR12, UR12, UR4, 0x18 ;  /* 0x000000040c0c7291 */ /* 0x002fc8000f8ec03f */
[----:B------:R-:W-:Y:S02]  /*0620*/  UIADD3 UR4, UR12, 0x2000, URZ ;  /* 0x000020000c047890 */ /* 0x000fe4000fffe03f */
[----:B------:R-:W-:Y:S02]  /*0630*/  USHF.R.U32.HI UR6, URZ, 0x4, UR12 ;  /* 0x000000043f067899 */ /* 0x000fe4000801160c */
[----:B------:R-:W-:Y:S02]  /*0640*/  USHF.R.U32.HI UR4, URZ, 0x4, UR4 ;  /* 0x000000043f047899 */ /* 0x000fe40008011604 */
[----:B------:R-:W-:Y:S02]  /*0650*/  USGXT.U32 UR6, UR6, 0xe ;  /* 0x0000000e0606789a */ /* 0x000fe40008000000 */
[----:B------:R-:W-:Y:S02]  /*0660*/  USGXT.U32 UR4, UR4, 0xe ;  /* 0x0000000e0404789a */ /* 0x000fe40008000000 */
[----:B------:R-:W-:Y:S01]  /*0670*/  ULOP3.LUT UR8, UR6, 0x1000000, URZ, 0xfc, !UPT ;  /* 0x0100000006087892 */ /* 0x000fe2000f8efc3f */
[----:B------:R-:W-:Y:S01]  /*0680*/  UMOV UR17, 0x80000020 ;  /* 0x8000002000117882 */ /* 0x000fe20000000000 */
[----:B------:R-:W-:-:S03]  /*0690*/  UMOV UR19, 0x40000040 ;  /* 0x4000004000137882 */ /* 0x000fc60000000000 */
[----:B------:R-:W-:Y:S02]  /*06a0*/  UMOV UR16, UR4 ;  /* 0x0000000400107c82 */ /* 0x000fe40008000000 */
[----:B------:R-:W-:Y:S01]  /*06b0*/  UMOV UR18, UR8 ;  /* 0x0000000800127c82 */ /* 0x000fe20008000000 */
[----:B------:R-:W-:Y:S01]  /*06c0*/  UMOV UR8, 0xfffffffe ;  /* 0xfffffffe00087882 */ /* 0x000fe20000000000 */
[----:B------:R-:W-:Y:S01]  /*06d0*/  UMOV UR9, 0x7fffffdf ;  /* 0x7fffffdf00097882 */ /* 0x000fe20000000000 */
[----:B------:R-:W-:Y:S01]  /*06e0*/  UMOV UR10, 0x1000080 ;  /* 0x01000080000a7882 */ /* 0x000fe20000000000 */
[----:B------:R-:W-:Y:S01]  /*06f0*/  UMOV UR11, 0x40000040 ;  /* 0x40000040000b7882 */ /* 0x000fe20000000000 */
[----:B------:R-:W-:Y:S01]  /*0700*/  UMOV UR7, URZ ;  /* 0x0000003f00077c82 */ /* 0x000fe20008000000 */
[----:B------:R-:W-:Y:S01]  /*0710*/  UMOV UR5, URZ ;  /* 0x0000003f00057c82 */ /* 0x000fe20008000000 */
[----:B------:R-:W-:Y:S02]  /*0720*/  UIADD3.64 UR6, UR6, UR10, URZ ;  /* 0x0000000a06067297 */ /* 0x000fe4000fffe03f */
[----:B------:R-:W-:Y:S01]  /*0730*/  UIADD3.64 UR4, UR4, -UR8, URZ ;  /* 0x8000000804047297 */ /* 0x000fe2000fffe03f */
[----:B---3--:R-:W-:Y:S04]  /*0740*/  STS.U16 [R9+UR12+0x2000], R5 ;  /* 0x0020000509007988 */ /* 0x008fe8000800040c */
[----:B----4-:R-:W-:Y:S04]  /*0750*/  STS.U16 [R9+UR12+0x2400], R25 ;  /* 0x0024001909007988 */ /* 0x010fe8000800040c */
[----:B------:R-:W-:Y:S04]  /*0760*/  STS.U16 [R9+UR12+0x2600], R26 ;  /* 0x0026001a09007988 */ /* 0x000fe8000800040c */
[----:B--2---:R-:W-:Y:S04]  /*0770*/  STS.U16 [R9+UR12+0x2e00], R6 ;  /* 0x002e000609007988 */ /* 0x004fe8000800040c */
[----:B-----5:R-:W-:Y:S04]  /*0780*/  STS.U16 [R9+UR12+0x2200], R24 ;  /* 0x0022001809007988 */ /* 0x020fe8000800040c */
[----:B------:R-:W-:Y:S04]  /*0790*/  STS.U16 [R9+UR12+0x2800], R27 ;  /* 0x0028001b09007988 */ /* 0x000fe8000800040c */
[----:B------:R-:W-:Y:S04]  /*07a0*/  STS.U16 [R9+UR12+0x2a00], R16 ;  /* 0x002a001009007988 */ /* 0x000fe8000800040c */
[----:B------:R-:W-:Y:S04]  /*07b0*/  STS.U16 [R9+UR12+0x2c00], R18 ;  /* 0x002c001209007988 */ /* 0x000fe8000800040c */
[----:B------:R-:W-:Y:S04]  /*07c0*/  STS.U16 [R8+UR12], R17 ;  /* 0x0000001108007988 */ /* 0x000fe8000800040c */
[----:B------:R-:W-:Y:S04]  /*07d0*/  STS.U16 [R8+UR12+0x1000], R19 ;  /* 0x0010001308007988 */ /* 0x000fe8000800040c */
[----:B------:R-:W-:Y:S04]  /*07e0*/  STS.U16 [R8+UR12+0x400], R21 ;  /* 0x0004001508007988 */ /* 0x000fe8000800040c */
[----:B------:R-:W-:Y:S04]  /*07f0*/  STS.U16 [R8+UR12+0x1400], R23 ;  /* 0x0014001708007988 */ /* 0x000fe8000800040c */
[----:B------:R-:W-:Y:S04]  /*0800*/  STS.U16 [R8+UR12+0x800], R28 ;  /* 0x0008001c08007988 */ /* 0x000fe8000800040c */
[----:B------:R-:W-:Y:S04]  /*0810*/  STS.U16 [R8+UR12+0x1800], R29 ;  /* 0x0018001d08007988 */ /* 0x000fe8000800040c */
[----:B------:R-:W-:Y:S04]  /*0820*/  STS.U16 [R8+UR12+0xc00], R30 ;  /* 0x000c001e08007988 */ /* 0x000fe8000800040c */
[----:B------:R0:W-:Y:S04]  /*0830*/  STS.U16 [R8+UR12+0x1c00], R31 ;  /* 0x001c001f08007988 */ /* 0x0001e8000800040c */
[----:B------:R-:W-:Y:S04]  /*0840*/  STS.U16 [R11+UR12], R7 ;  /* 0x000000070b007988 */ /* 0x000fe8000800040c */
[----:B------:R-:W-:Y:S04]  /*0850*/  STS.U16 [R11+UR12+0x1000], R20 ;  /* 0x001000140b007988 */ /* 0x000fe8000800040c */
[----:B------:R-:W-:Y:S04]  /*0860*/  STS.U16 [R11+UR12+0x400], R22 ;  /* 0x000400160b007988 */ /* 0x000fe8000800040c */
[----:B------:R1:W-:Y:S04]  /*0870*/  STS.U16 [R11+UR12+0x1400], R94 ;  /* 0x0014005e0b007988 */ /* 0x0003e8000800040c */
[----:B------:R-:W-:Y:S04]  /*0880*/  STS.U16 [R11+UR12+0x800], R96 ;  /* 0x000800600b007988 */ /* 0x000fe8000800040c */
[----:B------:R-:W-:Y:S04]  /*0890*/  STS.U16 [R11+UR12+0x1800], R98 ;  /* 0x001800620b007988 */ /* 0x000fe8000800040c */
[----:B------:R-:W-:Y:S04]  /*08a0*/  STS.U16 [R11+UR12+0xc00], R100 ;  /* 0x000c00640b007988 */ /* 0x000fe8000800040c */
[----:B------:R2:W-:Y:S01]  /*08b0*/  STS.U16 [R11+UR12+0x1c00], R102 ;  /* 0x001c00660b007988 */ /* 0x0005e2000800040c */
[----:B------:R-:W-:Y:S06]  /*08c0*/  BAR.SYNC.DEFER_BLOCKING 0x0 ;  /* 0x0000000000007b1d */ /* 0x000fec0000010000 */
[----:B0-----:R-:W-:-:S06]  /*08d0*/  WARPGROUP.ARRIVE ;  /* 0x00000000000079c5 */ /* 0x001fcc0000000000 */
[----:B------:R-:W-:-:S12]  /*08e0*/  HGMMA.64x128x16.F32 R24, gdesc[UR16].tnspB, RZ, !UPT ;  /* 0x41e00000101879f0 */ /* 0x000fd8000c7008ff */
[----:B------:R-:W-:Y:S01]  /*08f0*/  HGMMA.64x128x16.F32 R24, gdesc[UR4].tnspB, R24, gsb0 ;  /* 0x41e00000041879f0 */ /* 0x000fe20008000818 */
[C---:B------:R-:W-:Y:S01]  /*0900*/  IMAD.SHL.U32 R5, R4.reuse, 0x20, RZ ;  /* 0x0000002004057824 */ /* 0x040fe200078e00ff */
[--C-:B------:R-:W-:Y:S02]  /*0910*/  SHF.R.S32.HI R8, RZ, 0x5, R4.reuse ;  /* 0x00000005ff087819 */ /* 0x100fe40000011404 */
[----:B-1----:R-:W-:Y:S02]  /*0920*/  SHF.R.S32.HI R94, RZ, 0x2, R4 ;  /* 0x00000002ff5e7819 */ /* 0x002fe40000011404 */
[C---:B------:R-:W-:Y:S01]  /*0930*/  SHF.L.U32 R6, R4.reuse, 0x4, RZ ;  /* 0x0000000404067819 */ /* 0x040fe200000006ff */
[----:B------:R-:W-:Y:S01]  /*0940*/  IMAD.SHL.U32 R4, R4, 0x100, RZ ;  /* 0x0000010004047824 */ /* 0x000fe200078e00ff */
[----:B------:R-:W-:Y:S02]  /*0950*/  LOP3.LUT R5, R5, 0x60, RZ, 0xc0, !PT ;  /* 0x0000006005057812 */ /* 0x000fe400078ec0ff */
[----:B------:R-:W-:-:S02]  /*0960*/  SGXT R8, R8, 0x1 ;  /* 0x000000010808781a */ /* 0x000fc40000000200 */
[----:B------:R-:W-:Y:S02]  /*0970*/  SGXT R94, R94, 0x1 ;  /* 0x000000015e5e781a */ /* 0x000fe40000000200 */
[----:B------:R-:W-:Y:S02]  /*0980*/  LOP3.LUT R7, R4, 0x1800, RZ, 0xc0, !PT ;  /* 0x0000180004077812 */ /* 0x000fe400078ec0ff */
[--C-:B------:R-:W-:Y:S02]  /*0990*/  LOP3.LUT R5, R5, 0x780, R6.reuse, 0xf8, !PT ;  /* 0x0000078005057812 */ /* 0x100fe400078ef806 */
[----:B------:R-:W-:Y:S02]  /*09a0*/  LOP3.LUT R8, R8, 0x2010, RZ, 0xc0, !PT ;  /* 0x0000201008087812 */ /* 0x000fe400078ec0ff */
[----:B------:R-:W-:Y:S02]  /*09b0*/  LOP3.LUT R16, R7, 0x70, R6, 0xf8, !PT ;  /* 0x0000007007107812 */ /* 0x000fe400078ef806 */
[----:B------:R-:W-:Y:S01]  /*09c0*/  LOP3.LUT R94, R5, 0x2010, R94, 0xf8, !PT ;  /* 0x00002010055e7812 */ /* 0x000fe200078ef85e */
[----:B------:R-:W-:Y:S01]  /*09d0*/  IMAD R103, R103, 0x2, R8 ;  /* 0x0000000267677824 */ /* 0x000fe200078e0208 */
[----:B------:R-:W-:-:S02]  /*09e0*/  WARPGROUP.DEPBAR.LE gsb0, 0x0 ;  /* 0x00008000000079c5 */ /* 0x000fc40000010000 */
[----:B------:R-:W-:Y:S01]  /*09f0*/  IMAD.MOV.U32 R4, RZ, RZ, R24 ;  /* 0x000000ffff047224 */ /* 0x000fe200078e0018 */
[----:B------:R-:W-:Y:S01]  /*0a00*/  MOV R6, R40 ;  /* 0x0000002800067202 */ /* 0x000fe20000000f00 */
[----:B------:R-:W-:Y:S02]  /*0a10*/  IMAD.MOV.U32 R5, RZ, RZ, R26 ;  /* 0x000000ffff057224 */ /* 0x000fe400078e001a */
[----:B------:R-:W-:Y:S01]  /*0a20*/  IMAD.MOV.U32 R7, RZ, RZ, R42 ;  /* 0x000000ffff077224 */ /* 0x000fe200078e002a */
[----:B------:R-:W-:Y:S01]  /*0a30*/  BAR.SYNC.DEFER_BLOCKING 0x0 ;  /* 0x0000000000007b1d */ /* 0x000fe20000010000 */
[----:B------:R-:W-:Y:S01]  /*0a40*/  LOP3.LUT R40, R103, R16, RZ, 0x3c, !PT ;  /* 0x0000001067287212 */ /* 0x000fe200078e3cff */
[----:B------:R-:W-:Y:S01]  /*0a50*/  IMAD.MOV.U32 R8, RZ, RZ, R28 ;  /* 0x000000ffff087224 */ /* 0x000fe200078e001c */
[----:B--2---:R-:W-:Y:S01]  /*0a60*/  MOV R11, R46 ;  /* 0x0000002e000b7202 */ /* 0x004fe20000000f00 */
[----:B------:R-:W-:Y:S01]  /*0a70*/  IMAD.MOV.U32 R9, RZ, RZ, R30 ;  /* 0x000000ffff097224 */ /* 0x000fe200078e001e */
[----:B------:R-:W-:Y:S01]  /*0a80*/  MOV R16, R36 ;  /* 0x0000002400107202 */ /* 0x000fe20000000f00 */
[----:B------:R-:W-:Y:S01]  /*0a90*/  IMAD.MOV.U32 R10, RZ, RZ, R44 ;  /* 0x000000ffff0a7224 */ /* 0x000fe200078e002c */
[----:B------:R-:W-:Y:S01]  /*0aa0*/  MOV R21, R27 ;  /* 0x0000001b00157202 */ /* 0x000fe20000000f00 */
[----:B------:R-:W-:Y:S01]  /*0ab0*/  IMAD.MOV.U32 R12, RZ, RZ, R32 ;  /* 0x000000ffff0c7224 */ /* 0x000fe200078e0020 */
[----:B------:R-:W-:Y:S01]  /*0ac0*/  LOP3.LUT R42, R94, 0x10, RZ, 0x3c, !PT ;  /* 0x000000105e2a7812 */ /* 0x000fe200078e3cff */
[----:B------:R-:W-:-:S02]  /*0ad0*/  IMAD.MOV.U32 R13, RZ, RZ, R34 ;  /* 0x000000ffff0d7224 */ /* 0x000fc400078e0022 */
[----:B------:R-:W-:Y:S02]  /*0ae0*/  IMAD.MOV.U32 R14, RZ, RZ, R48 ;  /* 0x000000ffff0e7224 */ /* 0x000fe400078e0030 */
[----:B------:R-:W-:Y:S02]  /*0af0*/  IMAD.MOV.U32 R15, RZ, RZ, R50 ;  /* 0x000000ffff0f7224 */ /* 0x000fe400078e0032 */
[----:B------:R-:W-:Y:S02]  /*0b00*/  IMAD.MOV.U32 R17, RZ, RZ, R38 ;  /* 0x000000ffff117224 */ /* 0x000fe400078e0026 */
[----:B------:R-:W-:Y:S02]  /*0b10*/  IMAD.MOV.U32 R18, RZ, RZ, R52 ;  /* 0x000000ffff127224 */ /* 0x000fe400078e0034 */
[----:B------:R-:W-:Y:S02]  /*0b20*/  IMAD.MOV.U32 R19, RZ, RZ, R54 ;  /* 0x000000ffff137224 */ /* 0x000fe400078e0036 */
[----:B------:R-:W-:Y:S01]  /*0b30*/  IMAD.MOV.U32 R20, RZ, RZ, R25 ;  /* 0x000000ffff147224 */ /* 0x000fe200078e0019 */
[----:B------:R0:W-:Y:S01]  /*0b40*/  STS.128 [R94+UR12], R4 ;  /* 0x000000045e007988 */ /* 0x0001e20008000c0c */
[----:B------:R-:W-:Y:S01]  /*0b50*/  IMAD.MOV.U32 R22, RZ, RZ, R41 ;  /* 0x000000ffff167224 */ /* 0x000fe200078e0029 */
[----:B------:R-:W-:Y:S01]  /*0b60*/  MOV R25, R35 ;  /* 0x0000002300197202 */ /* 0x000fe20000000f00 */
[----:B------:R-:W-:-:S02]  /*0b70*/  IMAD.MOV.U32 R23, RZ, RZ, R43 ;  /* 0x000000ffff177224 */ /* 0x000fc400078e002b */
[----:B------:R-:W-:Y:S02]  /*0b80*/  IMAD.MOV.U32 R24, RZ, RZ, R33 ;  /* 0x000000ffff187224 */ /* 0x000fe400078e0021 */
[----:B------:R-:W-:Y:S02]  /*0b90*/  IMAD.MOV.U32 R26, RZ, RZ, R49 ;  /* 0x000000ffff1a7224 */ /* 0x000fe400078e0031 */
[----:B------:R-:W-:Y:S02]  /*0ba0*/  IMAD.MOV.U32 R27, RZ, RZ, R51 ;  /* 0x000000ffff1b7224 */ /* 0x000fe400078e0033 */
[----:B------:R-:W-:Y:S02]  /*0bb0*/  IMAD.MOV.U32 R28, RZ, RZ, R37 ;  /* 0x000000ffff1c7224 */ /* 0x000fe400078e0025 */
[----:B------:R-:W-:Y:S02]  /*0bc0*/  IMAD.MOV.U32 R30, RZ, RZ, R53 ;  /* 0x000000ffff1e7224 */ /* 0x000fe400078e0035 */
[----:B0-----:R-:W-:Y:S01]  /*0bd0*/  IMAD.MOV.U32 R4, RZ, RZ, R29 ;  /* 0x000000ffff047224 */ /* 0x001fe200078e001d */
[----:B------:R-:W-:Y:S01]  /*0be0*/  MOV R5, R31 ;  /* 0x0000001f00057202 */ /* 0x000fe20000000f00 */
[----:B------:R-:W-:Y:S01]  /*0bf0*/  IMAD.MOV.U32 R6, RZ, RZ, R45 ;  /* 0x000000ffff067224 */ /* 0x000fe200078e002d */
[----:B------:R-:W-:Y:S01]  /*0c00*/  MOV R29, R39 ;  /* 0x00000027001d7202 */ /* 0x000fe20000000f00 */
[----:B------:R-:W-:Y:S01]  /*0c10*/  IMAD.MOV.U32 R7, RZ, RZ, R47 ;  /* 0x000000ffff077224 */ /* 0x000fe200078e002f */
[----:B------:R0:W-:Y:S01]  /*0c20*/  STS.128 [R94+UR12+0x800], R8 ;  /* 0x000800085e007988 */ /* 0x0001e20008000c0c */
[----:B------:R-:W-:-:S03]  /*0c30*/  IMAD.MOV.U32 R31, RZ, RZ, R55 ;  /* 0x000000ffff1f7224 */ /* 0x000fc600078e0037 */
[----:B------:R1:W-:Y:S04]  /*0c40*/  STS.128 [R94+UR12+0x1000], R12 ;  /* 0x0010000c5e007988 */ /* 0x0003e80008000c0c */
[----:B------:R-:W-:Y:S01]  /*0c50*/  STS.128 [R94+UR12+0x1800], R16 ;  /* 0x001800105e007988 */ /* 0x000fe20008000c0c */
[----:B------:R-:W-:Y:S01]  /*0c60*/  IMAD.MOV.U32 R44, RZ, RZ, R57 ;  /* 0x000000ffff2c7224 */ /* 0x000fe200078e0039 */
[----:B------:R-:W-:Y:S01]  /*0c70*/  MOV R49, R63 ;  /* 0x0000003f00317202 */ /* 0x000fe20000000f00 */
[----:B------:R-:W-:Y:S01]  /*0c80*/  IMAD.MOV.U32 R46, RZ, RZ, R73 ;  /* 0x000000ffff2e7224 */ /* 0x000fe200078e0049 */
[----:B------:R-:W-:Y:S01]  /*0c90*/  STS.128 [R42+UR12], R20 ;  /* 0x000000142a007988 */ /* 0x000fe20008000c0c */
[----:B------:R-:W-:Y:S01]  /*0ca0*/  IMAD.MOV.U32 R48, RZ, RZ, R61 ;  /* 0x000000ffff307224 */ /* 0x000fe200078e003d */
[----:B------:R-:W2:Y:S02]  /*0cb0*/  LDC.64 R36, c[0x0][0x220] ;  /* 0x00008800ff247b82 */ /* 0x000ea40000000a00 */
[----:B------:R3:W-:Y:S04]  /*0cc0*/  STS.128 [R42+UR12+0x800], R4 ;  /* 0x000800042a007988 */ /* 0x0007e80008000c0c */
[----:B------:R-:W-:Y:S04]  /*0cd0*/  STS.128 [R42+UR12+0x1000], R24 ;  /* 0x001000182a007988 */ /* 0x000fe80008000c0c */
[----:B------:R-:W-:Y:S01]  /*0ce0*/  STS.128 [R42+UR12+0x1800], R28 ;  /* 0x0018001c2a007988 */ /* 0x000fe20008000c0c */
[----:B------:R-:W-:Y:S01]  /*0cf0*/  BAR.SYNC.DEFER_BLOCKING 0x0 ;  /* 0x0000000000007b1d */ /* 0x000fe20000010000 */
[----:B0-----:R-:W-:Y:S01]  /*0d00*/  IMAD.MOV.U32 R8, RZ, RZ, R56 ;  /* 0x000000ffff087224 */ /* 0x001fe200078e0038 */
[----:B------:R-:W-:Y:S01]  /*0d10*/  MOV R9, R58 ;  /* 0x0000003a00097202 */ /* 0x000fe20000000f00 */
[----:B------:R-:W-:Y:S01]  /*0d20*/  IMAD.MOV.U32 R10, RZ, RZ, R72 ;  /* 0x000000ffff0a7224 */ /* 0x000fe200078e0048 */
[----:B-1----:R-:W-:-:S02]  /*0d30*/  MOV R13, R62 ;  /* 0x0000003e000d7202 */ /* 0x002fc40000000f00 */
[----:B------:R-:W0:Y:S04]  /*0d40*/  LDS.128 R20, [R40+UR12] ;  /* 0x0000000c28147984 */ /* 0x000e280008000c00 */
[----:B------:R-:W-:Y:S04]  /*0d50*/  LDS.128 R24, [R40+UR12+0x200] ;  /* 0x0002000c28187984 */ /* 0x000fe80008000c00 */
[----:B------:R-:W-:Y:S04]  /*0d60*/  LDS.128 R28, [R40+UR12+0x400] ;  /* 0x0004000c281c7984 */ /* 0x000fe80008000c00 */
[----:B------:R-:W-:Y:S01]  /*0d70*/  LDS.128 R32, [R40+UR12+0x600] ;  /* 0x0006000c28207984 */ /* 0x000fe20008000c00 */
[----:B------:R-:W-:Y:S01]  /*0d80*/  IMAD.MOV.U32 R11, RZ, RZ, R74 ;  /* 0x000000ffff0b7224 */ /* 0x000fe200078e004a */
[----:B------:R-:W-:Y:S01]  /*0d90*/  BAR.SYNC.DEFER_BLOCKING 0x0 ;  /* 0x0000000000007b1d */ /* 0x000fe20000010000 */
[----:B------:R-:W-:-:S02]  /*0da0*/  IMAD.MOV.U32 R12, RZ, RZ, R60 ;  /* 0x000000ffff0c7224 */ /* 0x000fc400078e003c */
[----:B------:R-:W-:Y:S02]  /*0db0*/  IMAD.MOV.U32 R14, RZ, RZ, R76 ;  /* 0x000000ffff0e7224 */ /* 0x000fe400078e004c */
[----:B------:R-:W-:Y:S01]  /*0dc0*/  IMAD.MOV.U32 R15, RZ, RZ, R78 ;  /* 0x000000ffff0f7224 */ /* 0x000fe200078e004e */
[----:B---3--:R-:W-:Y:S01]  /*0dd0*/  MOV R5, R66 ;  /* 0x0000004200057202 */ /* 0x008fe20000000f00 */
[----:B------:R-:W-:Y:S01]  /*0de0*/  IMAD.MOV.U32 R4, RZ, RZ, R64 ;  /* 0x000000ffff047224 */ /* 0x000fe200078e0040 */
[----:B------:R-:W-:Y:S01]  /*0df0*/  MOV R17, R70 ;  /* 0x0000004600117202 */ /* 0x000fe20000000f00 */
[----:B------:R-:W-:Y:S01]  /*0e00*/  IMAD.MOV.U32 R6, RZ, RZ, R80 ;  /* 0x000000ffff067224 */ /* 0x000fe200078e0050 */
[----:B------:R-:W-:Y:S01]  /*0e10*/  MOV R45, R59 ;  /* 0x0000003b002d7202 */ /* 0x000fe20000000f00 */
[----:B------:R-:W-:Y:S02]  /*0e20*/  IMAD.MOV.U32 R7, RZ, RZ, R82 ;  /* 0x000000ffff077224 */ /* 0x000fe400078e0052 */
[----:B------:R-:W-:-:S02]  /*0e30*/  IMAD.MOV.U32 R16, RZ, RZ, R68 ;  /* 0x000000ffff107224 */ /* 0x000fc400078e0044 */
[----:B------:R-:W-:Y:S02]  /*0e40*/  IMAD.MOV.U32 R18, RZ, RZ, R84 ;  /* 0x000000ffff127224 */ /* 0x000fe400078e0054 */
[----:B------:R-:W-:Y:S02]  /*0e50*/  IMAD.MOV.U32 R19, RZ, RZ, R86 ;  /* 0x000000ffff137224 */ /* 0x000fe400078e0056 */
[----:B------:R-:W-:Y:S02]  /*0e60*/  IMAD.MOV.U32 R47, RZ, RZ, R75 ;  /* 0x000000ffff2f7224 */ /* 0x000fe400078e004b */
[----:B------:R-:W-:Y:S02]  /*0e70*/  IMAD.MOV.U32 R50, RZ, RZ, R77 ;  /* 0x000000ffff327224 */ /* 0x000fe400078e004d */
[----:B------:R-:W-:Y:S01]  /*0e80*/  IMAD.MOV.U32 R51, RZ, RZ, R79 ;  /* 0x000000ffff337224 */ /* 0x000fe200078e004f */
[----:B------:R1:W-:Y:S04]  /*0e90*/  STS.128 [R94+UR12], R8 ;  /* 0x000000085e007988 */ /* 0x0003e80008000c0c */
[----:B------:R3:W-:Y:S04]  /*0ea0*/  STS.128 [R94+UR12+0x800], R12 ;  /* 0x0008000c5e007988 */ /* 0x0007e80008000c0c */
[----:B------:R-:W-:Y:S04]  /*0eb0*/  STS.128 [R94+UR12+0x1000], R4 ;  /* 0x001000045e007988 */ /* 0x000fe80008000c0c */
[----:B------:R-:W-:Y:S01]  /*0ec0*/  STS.128 [R94+UR12+0x1800], R16 ;  /* 0x001800105e007988 */ /* 0x000fe20008000c0c */
[----:B-1----:R-:W-:Y:S01]  /*0ed0*/  IMAD.MOV.U32 R8, RZ, RZ, R65 ;  /* 0x000000ffff087224 */ /* 0x002fe200078e0041 */
[----:B------:R-:W-:Y:S01]  /*0ee0*/  MOV R9, R67 ;  /* 0x0000004300097202 */ /* 0x000fe20000000f00 */
[----:B------:R-:W-:-:S02]  /*0ef0*/  IMAD.MOV.U32 R10, RZ, RZ, R81 ;  /* 0x000000ffff0a7224 */ /* 0x000fc400078e0051 */
[----:B------:R-:W-:Y:S01]  /*0f00*/  IMAD.MOV.U32 R11, RZ, RZ, R83 ;  /* 0x000000ffff0b7224 */ /* 0x000fe200078e0053 */
[----:B---3--:R-:W-:Y:S01]  /*0f10*/  MOV R13, R71 ;  /* 0x00000047000d7202 */ /* 0x008fe20000000f00 */
[----:B------:R-:W-:Y:S02]  /*0f20*/  IMAD.MOV.U32 R12, RZ, RZ, R69 ;  /* 0x000000ffff0c7224 */ /* 0x000fe400078e0045 */
[----:B------:R-:W-:Y:S02]  /*0f30*/  IMAD.MOV.U32 R14, RZ, RZ, R85 ;  /* 0x000000ffff0e7224 */ /* 0x000fe400078e0055 */
[----:B------:R-:W-:Y:S01]  /*0f40*/  IMAD.MOV.U32 R15, RZ, RZ, R87 ;  /* 0x000000ffff0f7224 */ /* 0x000fe200078e0057 */
[----:B------:R2:W-:Y:S04]  /*0f50*/  STS.128 [R42+UR12], R44 ;  /* 0x0000002c2a007988 */ /* 0x0005e80008000c0c */
[----:B------:R-:W-:Y:S04]  /*0f60*/  STS.128 [R42+UR12+0x800], R48 ;  /* 0x000800302a007988 */ /* 0x000fe80008000c0c */
[----:B------:R-:W-:Y:S04]  /*0f70*/  STS.128 [R42+UR12+0x1000], R8 ;  /* 0x001000082a007988 */ /* 0x000fe80008000c0c */
[----:B------:R1:W-:Y:S01]  /*0f80*/  STS.128 [R42+UR12+0x1800], R12 ;  /* 0x0018000c2a007988 */ /* 0x0003e20008000c0c */
[----:B------:R-:W-:Y:S01]  /*0f90*/  BAR.SYNC.DEFER_BLOCKING 0x0 ;  /* 0x0000000000007b1d */ /* 0x000fe20000010000 */
[----:B------:R-:W-:Y:S01]  /*0fa0*/  IMAD.SHL.U32 R52, R95, 0x80, RZ ;  /* 0x000000805f347824 */ /* 0x000fe200078e00ff */
[----:B------:R-:W-:-:S02]  /*0fb0*/  SHF.L.U32 R54, R97, 0x7, RZ ;  /* 0x0000000761367819 */ /* 0x000fc400000006ff */
[----:B--2---:R-:W-:-:S04]  /*0fc0*/  LEA R46, P3, R95, R36, 0x9 ;  /* 0x000000245f2e7211 */ /* 0x004fc800078648ff */
[----:B------:R-:W-:Y:S02]  /*0fd0*/  LEA.HI.X R47, R52, R37, RZ, 0x2, P3 ;  /* 0x00000025342f7211 */ /* 0x000fe400018f14ff */
[----:B-1----:R-:W-:-:S04]  /*0fe0*/  LEA R42, P4, R97, R36, 0x9 ;  /* 0x00000024612a7211 */ /* 0x002fc800078848ff */
[----:B------:R-:W-:Y:S01]  /*0ff0*/  LEA.HI.X R43, R54, R37, RZ, 0x2, P4 ;  /* 0x00000025362b7211 */ /* 0x000fe200020f14ff */
[----:B------:R-:W1:Y:S04]  /*1000*/  LDS.128 R4, [R40+UR12] ;  /* 0x0000000c28047984 */ /* 0x000e680008000c00 */
[----:B------:R-:W2:Y:S04]  /*1010*/  LDS.128 R8, [R40+UR12+0x200] ;  /* 0x0002000c28087984 */ /* 0x000ea80008000c00 */
[----:B------:R-:W3:Y:S04]  /*1020*/  LDS.128 R12, [R40+UR12+0x400] ;  /* 0x0004000c280c7984 */ /* 0x000ee80008000c00 */
[----:B------:R-:W4:Y:S01]  /*1030*/  LDS.128 R52, [R40+UR12+0x600] ;  /* 0x0006000c28347984 */ /* 0x000f220008000c00 */
[----:B------:R-:W-:-:S02]  /*1040*/  LEA R16, P0, R101, R36, 0x4 ;  /* 0x0000002465107211 */ /* 0x000fc400078020ff */
[-C--:B------:R-:W-:Y:S02]  /*1050*/  LEA R38, P1, R89, R36.reuse, 0x9 ;  /* 0x0000002459267211 */ /* 0x080fe400078248ff */
[-C--:B------:R-:W-:Y:S02]  /*1060*/  LEA.HI.X R17, R92, R37.reuse, RZ, 0x2, P0 ;  /* 0x000000255c117211 */ /* 0x080fe400000f14ff */
[-C--:B------:R-:W-:Y:S02]  /*1070*/  LEA R18, P0, R91, R36.reuse, 0x9 ;  /* 0x000000245b127211 */ /* 0x080fe400078048ff */
[-C--:B------:R-:W-:Y:S01]  /*1080*/  LEA R44, P2, R99, R36.reuse, 0x9 ;  /* 0x00000024632c7211 */ /* 0x080fe200078448ff */
[C---:B------:R-:W-:Y:S01]  /*1090*/  IMAD.SHL.U32 R56, R93.reuse, 0x80, RZ ;  /* 0x000000805d387824 */ /* 0x040fe200078e00ff */
[-C--:B------:R-:W-:Y:S02]  /*10a0*/  LEA R48, P5, R93, R36.reuse, 0x9 ;  /* 0x000000245d307211 */ /* 0x080fe400078a48ff */
[C---:B------:R-:W-:Y:S01]  /*10b0*/  LEA R50, P6, R3.reuse, R36, 0x9 ;  /* 0x0000002403327211 */ /* 0x040fe200078c48ff */
[----:B------:R-:W-:Y:S01]  /*10c0*/  IMAD.SHL.U32 R36, R3, 0x80, RZ ;  /* 0x0000008003247824 */ /* 0x000fe200078e00ff */
[----:B------:R-:W-:-:S02]  /*10d0*/  LEA.HI.X R19, R2, R37, RZ, 0x2, P0 ;  /* 0x0000002502137211 */ /* 0x000fc400000f14ff */
[-C--:B------:R-:W-:Y:S02]  /*10e0*/  LEA.HI.X R39, R88, R37.reuse, RZ, 0x2, P1 ;  /* 0x0000002558277211 */ /* 0x080fe400008f14ff */
[-C--:B------:R-:W-:Y:S01]  /*10f0*/  LEA.HI.X R45, R90, R37.reuse, RZ, 0x2, P2 ;  /* 0x000000255a2d7211 */ /* 0x080fe200010f14ff */
[----:B------:R-:W-:Y:S01]  /*1100*/  IMAD.WIDE.U32 R2, R0, 0x4, R16 ;  /* 0x0000000400027825 */ /* 0x000fe200078e0010 */
[-C--:B------:R-:W-:Y:S02]  /*1110*/  LEA.HI.X R49, R56, R37.reuse, RZ, 0x2, P5 ;  /* 0x0000002538317211 */ /* 0x080fe400028f14ff */
[----:B------:R-:W-:Y:S01]  /*1120*/  LEA.HI.X R51, R36, R37, RZ, 0x2, P6 ;  /* 0x0000002524337211 */ /* 0x000fe200030f14ff */
[C---:B------:R-:W-:Y:S01]  /*1130*/  IMAD.WIDE.U32 R16, R0.reuse, 0x4, R18 ;  /* 0x0000000400107825 */ /* 0x040fe200078e0012 */
[----:B0-----:R-:W-:Y:S03]  /*1140*/  STG.E desc[UR14][R2.64], R20 ;  /* 0x0000001402007986 */ /* 0x001fe6000c10190e */
[C---:B------:R-:W-:Y:S01]  /*1150*/  IMAD.WIDE.U32 R18, R0.reuse, 0x4, R38 ;  /* 0x0000000400127825 */ /* 0x040fe200078e0026 */
[----:B------:R-:W-:Y:S03]  /*1160*/  STG.E desc[UR14][R2.64+0x80], R22 ;  /* 0x0000801602007986 */ /* 0x000fe6000c10190e */
[C---:B------:R-:W-:Y:S01]  /*1170*/  IMAD.WIDE.U32 R36, R0.reuse, 0x4, R44 ;  /* 0x0000000400247825 */ /* 0x040fe200078e002c */
[----:B-1----:R-:W-:Y:S03]  /*1180*/  STG.E desc[UR14][R2.64+0x100], R4 ;  /* 0x0001000402007986 */ /* 0x002fe6000c10190e */
[C---:B------:R-:W-:Y:S01]  /*1190*/  IMAD.WIDE.U32 R38, R0.reuse, 0x4, R46 ;  /* 0x0000000400267825 */ /* 0x040fe200078e002e */
[----:B------:R-:W-:Y:S03]  /*11a0*/  STG.E desc[UR14][R2.64+0x180], R6 ;  /* 0x0001800602007986 */ /* 0x000fe6000c10190e */
[C---:B------:R-:W-:Y:S01]  /*11b0*/  IMAD.WIDE.U32 R42, R0.reuse, 0x4, R42 ;  /* 0x00000004002a7825 */ /* 0x040fe200078e002a */
[----:B------:R-:W-:Y:S03]  /*11c0*/  STG.E desc[UR14][R16.64], R21 ;  /* 0x0000001510007986 */ /* 0x000fe6000c10190e */
[C---:B------:R-:W-:Y:S01]  /*11d0*/  IMAD.WIDE.U32 R44, R0.reuse, 0x4, R48 ;  /* 0x00000004002c7825 */ /* 0x040fe200078e0030 */
[----:B------:R-:W-:Y:S03]  /*11e0*/  STG.E desc[UR14][R16.64+0x80], R23 ;  /* 0x0000801710007986 */ /* 0x000fe6000c10190e */
[----:B------:R-:W-:Y:S01]  /*11f0*/  IMAD.WIDE.U32 R46, R0, 0x4, R50 ;  /* 0x00000004002e7825 */ /* 0x000fe200078e0032 */
[----:B------:R-:W-:Y:S04]  /*1200*/  STG.E desc[UR14][R16.64+0x100], R5 ;  /* 0x0001000510007986 */ /* 0x000fe8000c10190e */
[----:B------:R-:W-:Y:S04]  /*1210*/  STG.E desc[UR14][R16.64+0x180], R7 ;  /* 0x0001800710007986 */ /* 0x000fe8000c10190e */
[----:B------:R-:W-:Y:S04]  /*1220*/  STG.E desc[UR14][R18.64], R24 ;  /* 0x0000001812007986 */ /* 0x000fe8000c10190e */
[----:B------:R-:W-:Y:S04]  /*1230*/  STG.E desc[UR14][R18.64+0x80], R26 ;  /* 0x0000801a12007986 */ /* 0x000fe8000c10190e */
[----:B--2---:R-:W-:Y:S04]  /*1240*/  STG.E desc[UR14][R18.64+0x100], R8 ;  /* 0x0001000812007986 */ /* 0x004fe8000c10190e */
[----:B------:R-:W-:Y:S04]  /*1250*/  STG.E desc[UR14][R18.64+0x180], R10 ;  /* 0x0001800a12007986 */ /* 0x000fe8000c10190e */
[----:B------:R-:W-:Y:S04]  /*1260*/  STG.E desc[UR14][R36.64], R25 ;  /* 0x0000001924007986 */ /* 0x000fe8000c10190e */
[----:B------:R-:W-:Y:S04]  /*1270*/  STG.E desc[UR14][R36.64+0x80], R27 ;  /* 0x0000801b24007986 */ /* 0x000fe8000c10190e */
[----:B------:R-:W-:Y:S04]  /*1280*/  STG.E desc[UR14][R36.64+0x100], R9 ;  /* 0x0001000924007986 */ /* 0x000fe8000c10190e */
[----:B------:R-:W-:Y:S04]  /*1290*/  STG.E desc[UR14][R36.64+0x180], R11 ;  /* 0x0001800b24007986 */ /* 0x000fe8000c10190e */
[----:B------:R-:W-:Y:S04]  /*12a0*/  STG.E desc[UR14][R38.64], R28 ;  /* 0x0000001c26007986 */ /* 0x000fe8000c10190e */
[----:B------:R-:W-:Y:S04]  /*12b0*/  STG.E desc[UR14][R38.64+0x80], R30 ;  /* 0x0000801e26007986 */ /* 0x000fe8000c10190e */
[----:B---3--:R-:W-:Y:S04]  /*12c0*/  STG.E desc[UR14][R38.64+0x100], R12 ;  /* 0x0001000c26007986 */ /* 0x008fe8000c10190e */
[----:B------:R-:W-:Y:S04]  /*12d0*/  STG.E desc[UR14][R38.64+0x180], R14 ;  /* 0x0001800e26007986 */ /* 0x000fe8000c10190e */
[----:B------:R-:W-:Y:S04]  /*12e0*/  STG.E desc[UR14][R42.64], R29 ;  /* 0x0000001d2a007986 */ /* 0x000fe8000c10190e */
[----:B------:R-:W-:Y:S04]  /*12f0*/  STG.E desc[UR14][R42.64+0x80], R31 ;  /* 0x0000801f2a007986 */ /* 0x000fe8000c10190e */
[----:B------:R-:W-:Y:S04]  /*1300*/  STG.E desc[UR14][R42.64+0x100], R13 ;  /* 0x0001000d2a007986 */ /* 0x000fe8000c10190e */
[----:B------:R-:W-:Y:S04]  /*1310*/  STG.E desc[UR14][R42.64+0x180], R15 ;  /* 0x0001800f2a007986 */ /* 0x000fe8000c10190e */
[----:B------:R-:W-:Y:S04]  /*1320*/  STG.E desc[UR14][R44.64], R32 ;  /* 0x000000202c007986 */ /* 0x000fe8000c10190e */
[----:B------:R-:W-:Y:S04]  /*1330*/  STG.E desc[UR14][R44.64+0x80], R34 ;  /* 0x000080222c007986 */ /* 0x000fe8000c10190e */
[----:B----4-:R-:W-:Y:S04]  /*1340*/  STG.E desc[UR14][R44.64+0x100], R52 ;  /* 0x000100342c007986 */ /* 0x010fe8000c10190e */
[----:B------:R-:W-:Y:S04]  /*1350*/  STG.E desc[UR14][R44.64+0x180], R54 ;  /* 0x000180362c007986 */ /* 0x000fe8000c10190e */
[----:B------:R-:W-:Y:S04]  /*1360*/  STG.E desc[UR14][R46.64], R33 ;  /* 0x000000212e007986 */ /* 0x000fe8000c10190e */
[----:B------:R-:W-:Y:S04]  /*1370*/  STG.E desc[UR14][R46.64+0x80], R35 ;  /* 0x000080232e007986 */ /* 0x000fe8000c10190e */
[----:B------:R-:W-:Y:S04]  /*1380*/  STG.E desc[UR14][R46.64+0x100], R53 ;  /* 0x000100352e007986 */ /* 0x000fe8000c10190e */
[----:B------:R-:W-:Y:S01]  /*1390*/  STG.E desc[UR14][R46.64+0x180], R55 ;  /* 0x000180372e007986 */ /* 0x000fe2000c10190e */
[----:B------:R-:W-:Y:S05]  /*13a0*/  EXIT ;  /* 0x000000000000794d */ /* 0x000fea0003800000 */
.L_x_0:
[----:B------:R-:W-:-:S00]  /*13b0*/  BRA `(.L_x_0) ;  /* 0xfffffffc00fc7947 */ /* 0x000fc0000383ffff */
[----:B------:R-:W-:-:S00]  /*13c0*/  NOP ;  /* 0x0000000000007918 */ /* 0x000fc00000000000 */
        /* <DEDUP_REMOVED lines=11> */
.L_x_1:


//--------------------- .nv.shared.gluon_mma      --------------------------
	.section	.nv.shared.gluon_mma,"aw",@nobits
	.sectionflags	@""
	.align	16
	.zero		1024


//--------------------- .nv.shared.reserved.0     --------------------------
	.section	.nv.shared.reserved.0,"aw",@nobits
	.weak		__nv_reservedSMEM_offset_0_alias
	.size		__nv_reservedSMEM_offset_0_alias, 0, 0
	.other		__nv_reservedSMEM_offset_0_alias,@"STO_CUDA_RESERVED_SHARED STV_DEFAULT"
__nv_reservedSMEM_offset_0_alias:
	.zero		0


//--------------------- .nv.constant0.gluon_mma   --------------------------
	.section	.nv.constant0.gluon_mma,"a",@progbits
	.sectionflags	@""
	.align	4
.nv.constant0.gluon_mma:
	.zero		568


//--------------------- SYMBOLS --------------------------

	.type		.nv.reservedSmem.offset0,@object
	.size		.nv.reservedSmem.offset0,0x4
